	.headerflags	@"EF_CUDA_TEXMODE_UNIFIED EF_CUDA_64BIT_ADDRESS EF_CUDA_ACCELERATORS EF_CUDA_SM90 EF_CUDA_VIRTUAL_SM(EF_CUDA_SM90)"
	.elftype	@"ET_EXEC"


//--------------------- .nv.info                  --------------------------
	.section	.nv.info,"",@"SHT_CUDA_INFO"
	.align	4


	//----- nvinfo : EIATTR_REGCOUNT
	.align		4
        /*0000*/ 	.byte	0x04, 0x2f
        /*0002*/ 	.short	(.L_3 - .L_2)
	.align		4
.L_2:
        /*0004*/ 	.word	index@(triton_poi_fused__native_batch_norm_legit_no_training_convolution_relu_15)
        /*0008*/ 	.word	0x00000016


	//----- nvinfo : EIATTR_MIN_STACK_SIZE
	.align		4
.L_3:
        /*000c*/ 	.byte	0x04, 0x12
        /*000e*/ 	.short	(.L_5 - .L_4)
	.align		4
.L_4:
        /*0010*/ 	.word	index@(triton_poi_fused__native_batch_norm_legit_no_training_convolution_relu_15)
        /*0014*/ 	.word	0x00000000


	//----- nvinfo : EIATTR_FRAME_SIZE
	.align		4
.L_5:
        /*0018*/ 	.byte	0x04, 0x11
        /*001a*/ 	.short	(.L_7 - .L_6)
	.align		4
.L_6:
        /*001c*/ 	.word	index@(triton_poi_fused__native_batch_norm_legit_no_training_convolution_relu_15)
        /*0020*/ 	.word	0x00000000


	//----- nvinfo : EIATTR_MIN_STACK_SIZE
	.align		4
.L_7:
        /*0024*/ 	.byte	0x04, 0x12
        /*0026*/ 	.short	(.L_9 - .L_8)
	.align		4
.L_8:
        /*0028*/ 	.word	index@(triton_poi_fused__native_batch_norm_legit_no_training_convolution_relu_15)
        /*002c*/ 	.word	0x00000000
.L_9:


//--------------------- .nv.info.triton_poi_fused__native_batch_norm_legit_no_training_convolution_relu_15 --------------------------
	.section	.nv.info.triton_poi_fused__native_batch_norm_legit_no_training_convolution_relu_15,"",@"SHT_CUDA_INFO"
	.sectionflags	@""
	.align	4


	//----- nvinfo : EIATTR_CUDA_API_VERSION
	.align		4
        /*0000*/ 	.byte	0x04, 0x37
        /*0002*/ 	.short	(.L_11 - .L_10)
.L_10:
        /*0004*/ 	.word	0x0000007c


	//----- nvinfo : EIATTR_KPARAM_INFO
	.align		4
.L_11:
        /*0008*/ 	.byte	0x04, 0x17
        /*000a*/ 	.short	(.L_13 - .L_12)
.L_12:
        /*000c*/ 	.word	0x00000000
        /*0010*/ 	.short	0x0007
        /*0012*/ 	.short	0x0038
        /*0014*/ 	.byte	0x00, 0xf0, 0x11, 0x00


	//----- nvinfo : EIATTR_KPARAM_INFO
	.align		4
.L_13:
        /*0018*/ 	.byte	0x04, 0x17
        /*001a*/ 	.short	(.L_15 - .L_14)
.L_14:
        /*001c*/ 	.word	0x00000000
        /*0020*/ 	.short	0x0006
        /*0022*/ 	.short	0x0030
        /*0024*/ 	.byte	0x00, 0xf4, 0x21, 0x00


	//----- nvinfo : EIATTR_KPARAM_INFO
	.align		4
.L_15:
        /*0028*/ 	.byte	0x04, 0x17
        /*002a*/ 	.short	(.L_17 - .L_16)
.L_16:
        /*002c*/ 	.word	0x00000000
        /*0030*/ 	.short	0x0005
        /*0032*/ 	.short	0x0028
        /*0034*/ 	.byte	0x00, 0xf4, 0x21, 0x00


	//----- nvinfo : EIATTR_KPARAM_INFO
	.align		4
.L_17:
        /*0038*/ 	.byte	0x04, 0x17
        /*003a*/ 	.short	(.L_19 - .L_18)
.L_18:
        /*003c*/ 	.word	0x00000000
        /*0040*/ 	.short	0x0004
        /*0042*/ 	.short	0x0020
        /*0044*/ 	.byte	0x00, 0xf4, 0x21, 0x00


	//----- nvinfo : EIATTR_KPARAM_INFO
	.align		4
.L_19:
        /*0048*/ 	.byte	0x04, 0x17
        /*004a*/ 	.short	(.L_21 - .L_20)
.L_20:
        /*004c*/ 	.word	0x00000000
        /*0050*/ 	.short	0x0003
        /*0052*/ 	.short	0x0018
        /*0054*/ 	.byte	0x00, 0xf4, 0x21, 0x00


	//----- nvinfo : EIATTR_KPARAM_INFO
	.align		4
.L_21:
        /*0058*/ 	.byte	0x04, 0x17
        /*005a*/ 	.short	(.L_23 - .L_22)
.L_22:
        /*005c*/ 	.word	0x00000000
        /*0060*/ 	.short	0x0002
        /*0062*/ 	.short	0x0010
        /*0064*/ 	.byte	0x00, 0xf4, 0x21, 0x00


	//----- nvinfo : EIATTR_KPARAM_INFO
	.align		4
.L_23:
        /*0068*/ 	.byte	0x04, 0x17
        /*006a*/ 	.short	(.L_25 - .L_24)
.L_24:
        /*006c*/ 	.word	0x00000000
        /*0070*/ 	.short	0x0001
        /*0072*/ 	.short	0x0008
        /*0074*/ 	.byte	0x00, 0xf4, 0x21, 0x00


	//----- nvinfo : EIATTR_KPARAM_INFO
	.align		4
.L_25:
        /*0078*/ 	.byte	0x04, 0x17
        /*007a*/ 	.short	(.L_27 - .L_26)
.L_26:
        /*007c*/ 	.word	0x00000000
        /*0080*/ 	.short	0x0000
        /*0082*/ 	.short	0x0000
        /*0084*/ 	.byte	0x00, 0xf4, 0x21, 0x00


	//----- nvinfo : EIATTR_SPARSE_MMA_MASK
	.align		4
.L_27:
        /*0088*/ 	.byte	0x03, 0x50
        /*008a*/ 	.short	0x0000


	//----- nvinfo : EIATTR_MAXREG_COUNT
	.align		4
        /*008c*/ 	.byte	0x03, 0x1b
        /*008e*/ 	.short	0x00ff


	//----- nvinfo : EIATTR_EXIT_INSTR_OFFSETS
	.align		4
        /*0090*/ 	.byte	0x04, 0x1c
        /*0092*/ 	.short	(.L_29 - .L_28)


	//   ....[0]....
.L_28:
        /*0094*/ 	.word	0x000003c0


	//----- nvinfo : EIATTR_REQNTID
	.align		4
.L_29:
        /*0098*/ 	.byte	0x04, 0x10
        /*009a*/ 	.short	(.L_31 - .L_30)
.L_30:
        /*009c*/ 	.word	0x00000080
        /*00a0*/ 	.word	0x00000001
        /*00a4*/ 	.word	0x00000001


	//----- nvinfo : EIATTR_CBANK_PARAM_SIZE
	.align		4
.L_31:
        /*00a8*/ 	.byte	0x03, 0x19
        /*00aa*/ 	.short	0x003c


	//----- nvinfo : EIATTR_PARAM_CBANK
	.align		4
        /*00ac*/ 	.byte	0x04, 0x0a
        /*00ae*/ 	.short	(.L_33 - .L_32)
	.align		4
.L_32:
        /*00b0*/ 	.word	index@(.nv.constant0.triton_poi_fused__native_batch_norm_legit_no_training_convolution_relu_15)
        /*00b4*/ 	.short	0x0210
        /*00b6*/ 	.short	0x003c


	//----- nvinfo : EIATTR_SW_WAR
	.align		4
.L_33:
        /*00b8*/ 	.byte	0x04, 0x36
        /*00ba*/ 	.short	(.L_35 - .L_34)
.L_34:
        /*00bc*/ 	.word	0x00000008
.L_35:


//--------------------- .nv.callgraph             --------------------------
	.section	.nv.callgraph,"",@"SHT_CUDA_CALLGRAPH"
	.align	4
	.sectionentsize	8
	.align		4
        /*0000*/ 	.word	0x00000000
	.align		4
        /*0004*/ 	.word	0xffffffff
	.align		4
        /*0008*/ 	.word	0x00000000
	.align		4
        /*000c*/ 	.word	0xfffffffe
	.align		4
        /*0010*/ 	.word	0x00000000
	.align		4
        /*0014*/ 	.word	0xfffffffd
	.align		4
        /*0018*/ 	.word	0x00000000
	.align		4
        /*001c*/ 	.word	0xfffffffc


//--------------------- .nv.constant4             --------------------------
	.section	.nv.constant4,"a",@progbits
	.align	8
	.align		8
.nv.constant4:
        /*0000*/ 	.dword	_$_str
	.align		8
        /*0008*/ 	.dword	_$_str_$_2


//--------------------- .text.triton_poi_fused__native_batch_norm_legit_no_training_convolution_relu_15 --------------------------
	.section	.text.triton_poi_fused__native_batch_norm_legit_no_training_convolution_relu_15,"ax",@progbits
	.align	128
        .global         triton_poi_fused__native_batch_norm_legit_no_training_convolution_relu_15
        .type           triton_poi_fused__native_batch_norm_legit_no_training_convolution_relu_15,@function
        .size           triton_poi_fused__native_batch_norm_legit_no_training_convolution_relu_15,(.L_x_1 - triton_poi_fused__native_batch_norm_legit_no_training_convolution_relu_15)
        .other          triton_poi_fused__native_batch_norm_legit_no_training_convolution_relu_15,@"STO_CUDA_ENTRY STV_DEFAULT"
triton_poi_fused__native_batch_norm_legit_no_training_convolution_relu_15:
.text.triton_poi_fused__native_batch_norm_legit_no_training_convolution_relu_15:
[----:B------:R-:W-:Y:S01]  /*0000*/  LDC R1, c[0x0][0x28] ;  /* 0x00000a00ff017b82 */ /* 0x000fe20000000800 */
[----:B------:R-:W1:Y:S07]  /*0010*/  S2R R0, SR_TID.X ;  /* 0x0000000000007919 */ /* 0x000e6e0000002100 */
[----:B------:R-:W2:Y:S01]  /*0020*/  LDC.64 R14, c[0x0][0x228] ;  /* 0x00008a00ff0e7b82 */ /* 0x000ea20000000a00 */
[----:B------:R-:W-:Y:S01]  /*0030*/  ULDC.64 UR4, c[0x0][0x208] ;  /* 0x0000820000047ab9 */ /* 0x000fe20000000a00 */
[----:B------:R-:W3:Y:S06]  /*0040*/  S2R R5, SR_CTAID.X ;  /* 0x0000000000057919 */ /* 0x000eec0000002500 */
[----:B------:R-:W4:Y:S08]  /*0050*/  LDC.64 R10, c[0x0][0x218] ;  /* 0x00008600ff0a7b82 */ /* 0x000f300000000a00 */
[----:B------:R-:W5:Y:S08]  /*0060*/  LDC.64 R12, c[0x0][0x220] ;  /* 0x00008800ff0c7b82 */ /* 0x000f700000000a00 */
[----:B------:R-:W4:Y:S01]  /*0070*/  LDC.64 R16, c[0x0][0x230] ;  /* 0x00008c00ff107b82 */ /* 0x000f220000000a00 */
[----:B-1----:R-:W-:-:S02]  /*0080*/  SHF.L.U32 R0, R0, 0x1, RZ ;  /* 0x0000000100007819 */ /* 0x002fc400000006ff */
[----:B---3--:R-:W-:Y:S02]  /*0090*/  SHF.R.S32.HI R3, RZ, 0x17, R5 ;  /* 0x00000017ff037819 */ /* 0x008fe40000011405 */
[----:B------:R-:W-:Y:S02]  /*00a0*/  LOP3.LUT R0, R0, 0xfe, RZ, 0xc0, !PT ;  /* 0x000000fe00007812 */ /* 0x000fe400078ec0ff */
[----:B------:R-:W-:Y:S02]  /*00b0*/  SGXT R3, R3, 0x1 ;  /* 0x000000010303781a */ /* 0x000fe40000000200 */
[----:B------:R-:W-:Y:S02]  /*00c0*/  LEA R0, R5, R0, 0x8 ;  /* 0x0000000005007211 */ /* 0x000fe400078e40ff */
[----:B------:R-:W1:Y:S02]  /*00d0*/  LDC.64 R4, c[0x0][0x238] ;  /* 0x00008e00ff047b82 */ /* 0x000e640000000a00 */
[----:B------:R-:W-:-:S04]  /*00e0*/  LEA.HI R3, R3, R0, RZ, 0x6 ;  /* 0x0000000003037211 */ /* 0x000fc800078f30ff */
[--C-:B------:R-:W-:Y:S02]  /*00f0*/  SHF.R.S32.HI R2, RZ, 0x6, R3.reuse ;  /* 0x00000006ff027819 */ /* 0x100fe40000011403 */
[----:B------:R-:W-:-:S04]  /*0100*/  SHF.R.S32.HI R3, RZ, 0x1f, R3 ;  /* 0x0000001fff037819 */ /* 0x000fc80000011403 */
[----:B------:R-:W-:-:S04]  /*0110*/  LEA.HI R3, R3, R2, RZ, 0x8 ;  /* 0x0000000203037211 */ /* 0x000fc800078f40ff */
[----:B------:R-:W-:-:S04]  /*0120*/  LOP3.LUT R3, R3, 0xffffff00, RZ, 0xc0, !PT ;  /* 0xffffff0003037812 */ /* 0x000fc800078ec0ff */
[----:B------:R-:W-:Y:S02]  /*0130*/  IADD3 R19, R2, -R3, RZ ;  /* 0x8000000302137210 */ /* 0x000fe40007ffe0ff */
[----:B------:R-:W3:Y:S03]  /*0140*/  LDC.64 R2, c[0x0][0x210] ;  /* 0x00008400ff027b82 */ /* 0x000ee60000000a00 */
[----:B--2---:R-:W-:-:S05]  /*0150*/  IMAD.WIDE R14, R19, 0x4, R14 ;  /* 0x00000004130e7825 */ /* 0x004fca00078e020e */
[----:B------:R2:W2:Y:S01]  /*0160*/  LDG.E.EL R18, desc[UR4][R14.64] ;  /* 0x000000040e127981 */ /* 0x0004a2000c2e1900 */
[----:B----4-:R-:W-:-:S04]  /*0170*/  IMAD.WIDE R10, R19, 0x4, R10 ;  /* 0x00000004130a7825 */ /* 0x010fc800078e020a */
[----:B-----5:R-:W-:Y:S01]  /*0180*/  IMAD.WIDE R12, R19, 0x4, R12 ;  /* 0x00000004130c7825 */ /* 0x020fe200078e020c */
[----:B------:R4:W5:Y:S04]  /*0190*/  LDG.E.EL R8, desc[UR4][R10.64] ;  /* 0x000000040a087981 */ /* 0x000968000c2e1900 */
[----:B------:R-:W5:Y:S01]  /*01a0*/  LDG.E.EL R9, desc[UR4][R12.64] ;  /* 0x000000040c097981 */ /* 0x000f62000c2e1900 */
[----:B---3--:R-:W-:-:S05]  /*01b0*/  IMAD.WIDE R2, R0, 0x4, R2 ;  /* 0x0000000400027825 */ /* 0x008fca00078e0202 */
[----:B------:R-:W5:Y:S01]  /*01c0*/  LDG.E.64 R6, desc[UR4][R2.64] ;  /* 0x0000000402067981 */ /* 0x000f62000c1e1b00 */
[----:B0-2---:R-:W-:-:S04]  /*01d0*/  IMAD.WIDE R14, R19, 0x4, R16 ;  /* 0x00000004130e7825 */ /* 0x005fc800078e0210 */
[----:B-1----:R-:W-:Y:S02]  /*01e0*/  IMAD.WIDE R16, R19, 0x4, R4 ;  /* 0x0000000413107825 */ /* 0x002fe400078e0204 */
[----:B------:R-:W2:Y:S01]  /*01f0*/  LDG.E.EL R14, desc[UR4][R14.64] ;  /* 0x000000040e0e7981 */ /* 0x000ea2000c2e1900 */
[----:B----4-:R-:W-:Y:S01]  /*0200*/  HFMA2.MMA R10, -RZ, RZ, 1.625, 0 ;  /* 0x3e800000ff0a7435 */ /* 0x010fe200000001ff */
[----:B------:R-:W0:Y:S02]  /*0210*/  LDC.64 R4, c[0x0][0x240] ;  /* 0x00009000ff047b82 */ /* 0x000e240000000a00 */
[----:B------:R-:W2:Y:S01]  /*0220*/  LDG.E.EL R17, desc[UR4][R16.64] ;  /* 0x0000000410117981 */ /* 0x000ea2000c2e1900 */
[----:B0-----:R-:W-:-:S04]  /*0230*/  IMAD.WIDE R4, R0, 0x4, R4 ;  /* 0x0000000400047825 */ /* 0x001fc800078e0204 */
[----:B------:R-:W-:-:S04]  /*0240*/  FADD R18, R18, 9.9999997473787516356e-06 ;  /* 0x3727c5ac12127421 */ /* 0x000fc80000000000 */
[----:B------:R-:W0:Y:S02]  /*0250*/  MUFU.SQRT R19, R18 ;  /* 0x0000001200137308 */ /* 0x000e240000002000 */
[C---:B0-----:R-:W-:Y:S02]  /*0260*/  FSETP.GT.AND P0, PT, R19.reuse, 8.50705917302346158658e+37, PT ;  /* 0x7e8000001300780b */ /* 0x041fe40003f04000 */
[----:B------:R-:W-:-:S11]  /*0270*/  FSETP.GEU.AND P1, PT, R19, 1.175494350822287508e-38, PT ;  /* 0x008000001300780b */ /* 0x000fd60003f2e000 */
[----:B------:R-:W-:-:S04]  /*0280*/  @P0 FMUL R19, R19, 0.25 ;  /* 0x3e80000013130820 */ /* 0x000fc80000400000 */
[----:B------:R-:W-:-:S06]  /*0290*/  @!P1 FMUL R19, R19, 16777216 ;  /* 0x4b80000013139820 */ /* 0x000fcc0000400000 */
[----:B------:R-:W0:Y:S01]  /*02a0*/  MUFU.RCP R19, R19 ;  /* 0x0000001300137308 */ /* 0x000e220000001000 */
[----:B------:R-:W-:Y:S01]  /*02b0*/  FSEL R10, R10, 1, P0 ;  /* 0x3f8000000a0a7808 */ /* 0x000fe20000000000 */
[--C-:B-----5:R-:W-:Y:S01]  /*02c0*/  FADD R6, R6, R8.reuse ;  /* 0x0000000806067221 */ /* 0x120fe20000000000 */
[----:B------:R-:W-:-:S03]  /*02d0*/  FADD R7, R7, R8 ;  /* 0x0000000807077221 */ /* 0x000fc60000000000 */
[----:B------:R-:W-:Y:S01]  /*02e0*/  @!P1 FMUL R10, R10, 16777216 ;  /* 0x4b8000000a0a9820 */ /* 0x000fe20000400000 */
[C---:B------:R-:W-:Y:S01]  /*02f0*/  FADD R8, -R9.reuse, R6 ;  /* 0x0000000609087221 */ /* 0x040fe20000000100 */
[----:B------:R-:W-:Y:S02]  /*0300*/  FADD R9, -R9, R7 ;  /* 0x0000000709097221 */ /* 0x000fe40000000100 */
[----:B0-----:R-:W-:-:S04]  /*0310*/  FMUL R10, R19, R10 ;  /* 0x0000000a130a7220 */ /* 0x001fc80000400000 */
[-C--:B------:R-:W-:Y:S01]  /*0320*/  FMUL R8, R8, R10.reuse ;  /* 0x0000000a08087220 */ /* 0x080fe20000400000 */
[----:B------:R-:W-:-:S03]  /*0330*/  FMUL R10, R9, R10 ;  /* 0x0000000a090a7220 */ /* 0x000fc60000400000 */
[C-C-:B--2---:R-:W-:Y:S01]  /*0340*/  FFMA R8, R14.reuse, R8, R17.reuse ;  /* 0x000000080e087223 */ /* 0x144fe20000000011 */
[----:B------:R-:W-:-:S04]  /*0350*/  FFMA R10, R14, R10, R17 ;  /* 0x0000000a0e0a7223 */ /* 0x000fc80000000011 */
[----:B------:R-:W-:Y:S02]  /*0360*/  FSETP.GEU.AND P0, PT, R8, RZ, PT ;  /* 0x000000ff0800720b */ /* 0x000fe40003f0e000 */
[----:B------:R-:W-:Y:S02]  /*0370*/  FSETP.GEU.AND P1, PT, R10, RZ, PT ;  /* 0x000000ff0a00720b */ /* 0x000fe40003f2e000 */
[----:B------:R-:W-:Y:S02]  /*0380*/  FSEL R8, R8, RZ, P0 ;  /* 0x000000ff08087208 */ /* 0x000fe40000000000 */
[----:B------:R-:W-:Y:S01]  /*0390*/  FSEL R9, R10, RZ, P1 ;  /* 0x000000ff0a097208 */ /* 0x000fe20000800000 */
[----:B------:R-:W-:Y:S04]  /*03a0*/  STG.E.64 desc[UR4][R2.64], R6 ;  /* 0x0000000602007986 */ /* 0x000fe8000c101b04 */
[----:B------:R-:W-:Y:S01]  /*03b0*/  STG.E.64 desc[UR4][R4.64], R8 ;  /* 0x0000000804007986 */ /* 0x000fe2000c101b04 */
[----:B------:R-:W-:Y:S05]  /*03c0*/  EXIT ;  /* 0x000000000000794d */ /* 0x000fea0003800000 */
.L_x_0:
[----:B------:R-:W-:-:S00]  /*03d0*/  BRA `(.L_x_0) ;  /* 0xfffffffc00fc7947 */ /* 0x000fc0000383ffff */
[----:B------:R-:W-:-:S00]  /*03e0*/  NOP ;  /* 0x0000000000007918 */ /* 0x000fc00000000000 */
        /* <DEDUP_REMOVED lines=9> */
.L_x_1:


//--------------------- .nv.global.init           --------------------------
	.section	.nv.global.init,"aw",@progbits
.nv.global.init:
	.type		_$_str,@object
	.size		_$_str,(_$_str_$_2 - _$_str)
_$_str:
        /*0000*/ 	.byte	0x5f, 0x5f, 0x43, 0x55, 0x44, 0x41, 0x5f, 0x46, 0x54, 0x5a, 0x00
	.type		_$_str_$_2,@object
	.size		_$_str_$_2,(.L_1 - _$_str_$_2)
_$_str_$_2:
        /*000b*/ 	.byte	0x5f, 0x5f, 0x43, 0x55, 0x44, 0x41, 0x5f, 0x50, 0x52, 0x45, 0x43, 0x5f, 0x53, 0x51, 0x52, 0x54
        /*001b*/ 	.byte	0x00
.L_1:


//--------------------- .nv.constant0.triton_poi_fused__native_batch_norm_legit_no_training_convolution_relu_15 --------------------------
	.section	.nv.constant0.triton_poi_fused__native_batch_norm_legit_no_training_convolution_relu_15,"a",@progbits
	.sectionflags	@""
	.align	4
.nv.constant0.triton_poi_fused__native_batch_norm_legit_no_training_convolution_relu_15:
	.zero		588
